	.headerflags	@"EF_CUDA_TEXMODE_UNIFIED EF_CUDA_64BIT_ADDRESS EF_CUDA_SM86 EF_CUDA_VIRTUAL_SM(EF_CUDA_SM86)"
	.elftype	@"ET_EXEC"


//--------------------- .nv.info                  --------------------------
	.section	.nv.info,"",@"SHT_CUDA_INFO"
	.align	4


	//----- nvinfo : EIATTR_REGCOUNT
	.align		4
        /*0000*/ 	.byte	0x04, 0x2f
        /*0002*/ 	.short	(.L_1 - .L_0)
	.align		4
.L_0:
        /*0004*/ 	.word	index@(triton_mm)
        /*0008*/ 	.word	0x0000004e


	//----- nvinfo : EIATTR_MIN_STACK_SIZE
	.align		4
.L_1:
        /*000c*/ 	.byte	0x04, 0x12
        /*000e*/ 	.short	(.L_3 - .L_2)
	.align		4
.L_2:
        /*0010*/ 	.word	index@(triton_mm)
        /*0014*/ 	.word	0x00000000


	//----- nvinfo : EIATTR_FRAME_SIZE
	.align		4
.L_3:
        /*0018*/ 	.byte	0x04, 0x11
        /*001a*/ 	.short	(.L_5 - .L_4)
	.align		4
.L_4:
        /*001c*/ 	.word	index@(triton_mm)
        /*0020*/ 	.word	0x00000000


	//----- nvinfo : EIATTR_MIN_STACK_SIZE
	.align		4
.L_5:
        /*0024*/ 	.byte	0x04, 0x12
        /*0026*/ 	.short	(.L_7 - .L_6)
	.align		4
.L_6:
        /*0028*/ 	.word	index@(triton_mm)
        /*002c*/ 	.word	0x00000000
.L_7:


//--------------------- .nv.info.triton_mm        --------------------------
	.section	.nv.info.triton_mm,"",@"SHT_CUDA_INFO"
	.sectionflags	@""
	.align	4


	//----- nvinfo : EIATTR_CUDA_API_VERSION
	.align		4
        /*0000*/ 	.byte	0x04, 0x37
        /*0002*/ 	.short	(.L_9 - .L_8)
.L_8:
        /*0004*/ 	.word	0x0000007c


	//----- nvinfo : EIATTR_SW2861232_WAR
	.align		4
.L_9:
        /*0008*/ 	.byte	0x01, 0x35
	.zero		2


	//----- nvinfo : EIATTR_PARAM_CBANK
	.align		4
        /*000c*/ 	.byte	0x04, 0x0a
        /*000e*/ 	.short	(.L_11 - .L_10)
	.align		4
.L_10:
        /*0010*/ 	.word	index@(.nv.constant0.triton_mm)
        /*0014*/ 	.short	0x0160
        /*0016*/ 	.short	0x0020


	//----- nvinfo : EIATTR_CBANK_PARAM_SIZE
	.align		4
.L_11:
        /*0018*/ 	.byte	0x03, 0x19
        /*001a*/ 	.short	0x0020


	//----- nvinfo : EIATTR_KPARAM_INFO
	.align		4
        /*001c*/ 	.byte	0x04, 0x17
        /*001e*/ 	.short	(.L_13 - .L_12)
.L_12:
        /*0020*/ 	.word	0x00000000
        /*0024*/ 	.short	0x0003
        /*0026*/ 	.short	0x0018
        /*0028*/ 	.byte	0x00, 0xf4, 0x21, 0x00


	//----- nvinfo : EIATTR_KPARAM_INFO
	.align		4
.L_13:
        /*002c*/ 	.byte	0x04, 0x17
        /*002e*/ 	.short	(.L_15 - .L_14)
.L_14:
        /*0030*/ 	.word	0x00000000
        /*0034*/ 	.short	0x0002
        /*0036*/ 	.short	0x0010
        /*0038*/ 	.byte	0x00, 0xf4, 0x21, 0x00


	//----- nvinfo : EIATTR_KPARAM_INFO
	.align		4
.L_15:
        /*003c*/ 	.byte	0x04, 0x17
        /*003e*/ 	.short	(.L_17 - .L_16)
.L_16:
        /*0040*/ 	.word	0x00000000
        /*0044*/ 	.short	0x0001
        /*0046*/ 	.short	0x0008
        /*0048*/ 	.byte	0x00, 0xf4, 0x21, 0x00


	//----- nvinfo : EIATTR_KPARAM_INFO
	.align		4
.L_17:
        /*004c*/ 	.byte	0x04, 0x17
        /*004e*/ 	.short	(.L_19 - .L_18)
.L_18:
        /*0050*/ 	.word	0x00000000
        /*0054*/ 	.short	0x0000
        /*0056*/ 	.short	0x0000
        /*0058*/ 	.byte	0x00, 0xf4, 0x21, 0x00


	//----- nvinfo : EIATTR_MAXREG_COUNT
	.align		4
.L_19:
        /*005c*/ 	.byte	0x03, 0x1b
        /*005e*/ 	.short	0x00ff


	//----- nvinfo : EIATTR_EXIT_INSTR_OFFSETS
	.align		4
        /*0060*/ 	.byte	0x04, 0x1c
        /*0062*/ 	.short	(.L_21 - .L_20)


	//   ....[0]....
.L_20:
        /*0064*/ 	.word	0x000044f0


	//   ....[1]....
        /*0068*/ 	.word	0x00004540


	//----- nvinfo : EIATTR_REQNTID
	.align		4
.L_21:
        /*006c*/ 	.byte	0x04, 0x10
        /*006e*/ 	.short	(.L_23 - .L_22)
.L_22:
        /*0070*/ 	.word	0x00000080
        /*0074*/ 	.word	0x00000001
        /*0078*/ 	.word	0x00000001
.L_23:


//--------------------- .nv.callgraph             --------------------------
	.section	.nv.callgraph,"",@"SHT_CUDA_CALLGRAPH"
	.align	4
	.sectionentsize	8
	.align		4
        /*0000*/ 	.word	0x00000000
	.align		4
        /*0004*/ 	.word	0xffffffff
	.align		4
        /*0008*/ 	.word	0x00000000
	.align		4
        /*000c*/ 	.word	0xfffffffe
	.align		4
        /*0010*/ 	.word	0x00000000
	.align		4
        /*0014*/ 	.word	0xfffffffd
	.align		4
        /*0018*/ 	.word	0x00000000
	.align		4
        /*001c*/ 	.word	0xfffffffc


//--------------------- .nv.rel.action            --------------------------
	.section	.nv.rel.action,"",@"SHT_CUDA_RELOCINFO"
	.align	8
	.sectionentsize	8
        /*0000*/ 	.byte	0x73, 0x00, 0x00, 0x00, 0x00, 0x00, 0x00, 0x00, 0x00, 0x00, 0x00, 0x11, 0x25, 0x00, 0x05, 0x36


//--------------------- .nv.constant0.triton_mm   --------------------------
	.section	.nv.constant0.triton_mm,"a",@progbits
	.sectionflags	@""
	.align	4
.nv.constant0.triton_mm:
	.zero		384


//--------------------- .text.triton_mm           --------------------------
	.section	.text.triton_mm,"ax",@progbits
	.sectionflags	@"SHF_BARRIERS=1"
	.sectioninfo	@"SHI_REGISTERS=78"
	.align	128
        .global         triton_mm
        .type           triton_mm,@function
        .size           triton_mm,(.L_x_1 - triton_mm)
        .other          triton_mm,@"STO_CUDA_ENTRY STV_DEFAULT"
triton_mm:
.text.triton_mm:
[----:B------:R-:W-:Y:S02]  /*0000*/  IMAD.MOV.U32 R1, RZ, RZ, c[0x0][0x28] ;  /* 0x00000a00ff017624 */ /* 0x000fe400078e00ff */
[----:B------:R-:W1:Y:S01]  /*0010*/  S2R R9, SR_CTAID.X ;  /* 0x0000000000097919 */ /* 0x000e620000002500 */
[----:B------:R-:W-:Y:S01]  /*0020*/  IMAD.MOV.U32 R5, RZ, RZ, -0x8 ;  /* 0xfffffff8ff057424 */ /* 0x000fe200078e00ff */
[----:B------:R-:W-:Y:S01]  /*0030*/  ULDC.64 UR4, c[0x0][0x118] ;  /* 0x0000460000047ab9 */ /* 0x000fe20000000a00 */
[----:B-1----:R-:W-:-:S05]  /*0040*/  IMAD.HI R0, R9, 0x2aaaaaab, RZ ;  /* 0x2aaaaaab09007827 */ /* 0x002fca00078e02ff */
[----:B------:R-:W-:-:S04]  /*0050*/  SHF.R.U32.HI R3, RZ, 0x1f, R0 ;  /* 0x0000001fff037819 */ /* 0x000fc80000011600 */
[----:B------:R-:W-:-:S05]  /*0060*/  LEA.HI.SX32 R4, R0, R3, 0x1a ;  /* 0x0000000300047211 */ /* 0x000fca00078fd2ff */
[C---:B------:R-:W-:Y:S02]  /*0070*/  IMAD R0, R4.reuse, R5, 0x2 ;  /* 0x0000000204007424 */ /* 0x040fe400078e0205 */
[----:B------:R-:W-:-:S03]  /*0080*/  IMAD R6, R4, -0x180, R9 ;  /* 0xfffffe8004067824 */ /* 0x000fc600078e0209 */
[----:B------:R-:W-:Y:S02]  /*0090*/  IMNMX R5, R0, 0x8, PT ;  /* 0x0000000800057817 */ /* 0x000fe40003800200 */
[----:B------:R-:W-:Y:S02]  /*00a0*/  IABS R12, R6 ;  /* 0x00000006000c7213 */ /* 0x000fe40000000000 */
[-C--:B------:R-:W-:Y:S02]  /*00b0*/  IABS R11, R5.reuse ;  /* 0x00000005000b7213 */ /* 0x080fe40000000000 */
[-C--:B------:R-:W-:Y:S02]  /*00c0*/  IABS R10, R5.reuse ;  /* 0x00000005000a7213 */ /* 0x080fe40000000000 */
[----:B------:R-:W1:Y:S01]  /*00d0*/  I2F.RP R0, R11 ;  /* 0x0000000b00007306 */ /* 0x000e620000209400 */
[----:B------:R-:W-:Y:S02]  /*00e0*/  LOP3.LUT R6, R6, R5, RZ, 0x3c, !PT ;  /* 0x0000000506067212 */ /* 0x000fe400078e3cff */
[----:B------:R-:W-:-:S02]  /*00f0*/  IMAD.MOV R10, RZ, RZ, -R10 ;  /* 0x000000ffff0a7224 */ /* 0x000fc400078e0a0a */
[----:B------:R-:W-:-:S03]  /*0100*/  ISETP.GE.AND P1, PT, R6, RZ, PT ;  /* 0x000000ff0600720c */ /* 0x000fc60003f26270 */
[----:B-1----:R-:W1:Y:S02]  /*0110*/  MUFU.RCP R0, R0 ;  /* 0x0000000000007308 */ /* 0x002e640000001000 */
[----:B-1----:R-:W-:Y:S02]  /*0120*/  IADD3 R2, R0, 0xffffffe, RZ ;  /* 0x0ffffffe00027810 */ /* 0x002fe40007ffe0ff */
[----:B------:R-:W1:Y:S04]  /*0130*/  S2R R0, SR_TID.X ;  /* 0x0000000000007919 */ /* 0x000e680000002100 */
[----:B------:R2:W3:Y:S02]  /*0140*/  F2I.FTZ.U32.TRUNC.NTZ R3, R2 ;  /* 0x0000000200037305 */ /* 0x0004e4000021f000 */
[----:B--2---:R-:W-:-:S02]  /*0150*/  IMAD.MOV.U32 R2, RZ, RZ, RZ ;  /* 0x000000ffff027224 */ /* 0x004fc400078e00ff */
[----:B---3--:R-:W-:-:S04]  /*0160*/  IMAD.MOV R8, RZ, RZ, -R3 ;  /* 0x000000ffff087224 */ /* 0x008fc800078e0a03 */
[----:B------:R-:W-:Y:S02]  /*0170*/  IMAD R7, R8, R11, RZ ;  /* 0x0000000b08077224 */ /* 0x000fe400078e02ff */
[----:B------:R-:W-:Y:S01]  /*0180*/  IMAD.MOV.U32 R8, RZ, RZ, R12 ;  /* 0x000000ffff087224 */ /* 0x000fe200078e000c */
[----:B-1----:R-:W-:Y:S01]  /*0190*/  SHF.R.U32.HI R6, RZ, 0x2, R0 ;  /* 0x00000002ff067819 */ /* 0x002fe20000011600 */
[----:B------:R-:W-:Y:S01]  /*01a0*/  IMAD.HI.U32 R3, R3, R7, R2 ;  /* 0x0000000703037227 */ /* 0x000fe200078e0002 */
[----:B------:R-:W-:Y:S02]  /*01b0*/  SHF.R.U32.HI R21, RZ, 0x2, R0 ;  /* 0x00000002ff157819 */ /* 0x000fe40000011600 */
[----:B------:R-:W-:Y:S02]  /*01c0*/  SGXT.U32 R6, R6, 0x5 ;  /* 0x000000050606781a */ /* 0x000fe40000000000 */
[----:B------:R-:W-:Y:S01]  /*01d0*/  LOP3.LUT R42, R0, 0x3, RZ, 0xc0, !PT ;  /* 0x00000003002a7812 */ /* 0x000fe200078ec0ff */
[----:B------:R-:W-:-:S04]  /*01e0*/  IMAD.HI.U32 R7, R3, R8, RZ ;  /* 0x0000000803077227 */ /* 0x000fc800078e00ff */
[----:B------:R-:W-:Y:S01]  /*01f0*/  IMAD R2, R7, R10, R8 ;  /* 0x0000000a07027224 */ /* 0x000fe200078e0208 */
[----:B------:R-:W-:-:S04]  /*0200*/  IABS R8, R9 ;  /* 0x0000000900087213 */ /* 0x000fc80000000000 */
[----:B------:R-:W-:Y:S01]  /*0210*/  ISETP.GT.U32.AND P2, PT, R11, R2, PT ;  /* 0x000000020b00720c */ /* 0x000fe20003f44070 */
[----:B------:R-:W-:-:S12]  /*0220*/  IMAD.HI.U32 R3, R3, R8, RZ ;  /* 0x0000000803037227 */ /* 0x000fd800078e00ff */
[----:B------:R-:W-:Y:S01]  /*0230*/  @!P2 IMAD.IADD R2, R2, 0x1, -R11 ;  /* 0x000000010202a824 */ /* 0x000fe200078e0a0b */
[----:B------:R-:W-:-:S04]  /*0240*/  @!P2 IADD3 R7, R7, 0x1, RZ ;  /* 0x000000010707a810 */ /* 0x000fc80007ffe0ff */
[----:B------:R-:W-:Y:S01]  /*0250*/  ISETP.GE.U32.AND P0, PT, R2, R11, PT ;  /* 0x0000000b0200720c */ /* 0x000fe20003f06070 */
[----:B------:R-:W-:-:S05]  /*0260*/  IMAD R2, R3, R10, R8 ;  /* 0x0000000a03027224 */ /* 0x000fca00078e0208 */
[----:B------:R-:W-:-:S07]  /*0270*/  ISETP.GT.U32.AND P2, PT, R11, R2, PT ;  /* 0x000000020b00720c */ /* 0x000fce0003f44070 */
[----:B------:R-:W-:Y:S02]  /*0280*/  @P0 IADD3 R7, R7, 0x1, RZ ;  /* 0x0000000107070810 */ /* 0x000fe40007ffe0ff */
[----:B------:R-:W-:Y:S02]  /*0290*/  ISETP.NE.AND P0, PT, R5, RZ, PT ;  /* 0x000000ff0500720c */ /* 0x000fe40003f05270 */
[----:B------:R-:W-:Y:S01]  /*02a0*/  LOP3.LUT R5, RZ, R5, RZ, 0x33, !PT ;  /* 0x00000005ff057212 */ /* 0x000fe200078e33ff */
[----:B------:R-:W-:Y:S02]  /*02b0*/  @!P1 IMAD.MOV R7, RZ, RZ, -R7 ;  /* 0x000000ffff079224 */ /* 0x000fe400078e0a07 */
[----:B------:R-:W-:Y:S01]  /*02c0*/  @!P2 IMAD.IADD R2, R2, 0x1, -R11 ;  /* 0x000000010202a824 */ /* 0x000fe200078e0a0b */
[----:B------:R-:W-:Y:S02]  /*02d0*/  ISETP.GE.AND P2, PT, R9, RZ, PT ;  /* 0x000000ff0900720c */ /* 0x000fe40003f46270 */
[----:B------:R-:W-:-:S02]  /*02e0*/  SEL R3, R5, R7, !P0 ;  /* 0x0000000705037207 */ /* 0x000fc40004000000 */
[----:B------:R-:W-:-:S03]  /*02f0*/  ISETP.GT.U32.AND P1, PT, R11, R2, PT ;  /* 0x000000020b00720c */ /* 0x000fc60003f24070 */
[----:B------:R-:W-:-:S05]  /*0300*/  IMAD.SHL.U32 R3, R3, 0x40, RZ ;  /* 0x0000004003037824 */ /* 0x000fca00078e00ff */
[----:B------:R-:W-:-:S04]  /*0310*/  LOP3.LUT R8, R3, 0x20, R6, 0xfe, !PT ;  /* 0x0000002003087812 */ /* 0x000fc800078efe06 */
[----:B------:R-:W-:Y:S01]  /*0320*/  PRMT R7, R8, 0x9910, RZ ;  /* 0x0000991008077816 */ /* 0x000fe200000000ff */
[----:B------:R-:W-:-:S04]  /*0330*/  @!P1 IMAD.IADD R2, R2, 0x1, -R11 ;  /* 0x0000000102029824 */ /* 0x000fc800078e0a0b */
[----:B------:R-:W-:Y:S02]  /*0340*/  IMAD R7, R7, 0x2aab, RZ ;  /* 0x00002aab07077824 */ /* 0x000fe400078e02ff */
[----:B------:R-:W-:-:S03]  /*0350*/  @!P2 IMAD.MOV R2, RZ, RZ, -R2 ;  /* 0x000000ffff02a224 */ /* 0x000fc600078e0a02 */
[----:B------:R-:W-:Y:S02]  /*0360*/  SHF.R.S32.HI R7, RZ, 0x10, R7 ;  /* 0x00000010ff077819 */ /* 0x000fe40000011407 */
[----:B------:R-:W-:Y:S02]  /*0370*/  SEL R5, R5, R2, !P0 ;  /* 0x0000000205057207 */ /* 0x000fe40004000000 */
[----:B------:R-:W-:-:S03]  /*0380*/  LOP3.LUT R7, R7, 0xffff, RZ, 0xc0, !PT ;  /* 0x0000ffff07077812 */ /* 0x000fc600078ec0ff */
[----:B------:R-:W-:Y:S01]  /*0390*/  IMAD R5, R4, 0x8, R5 ;  /* 0x0000000804057824 */ /* 0x000fe200078e0205 */
[----:B------:R-:W-:-:S03]  /*03a0*/  SHF.R.U32.HI R2, RZ, 0xf, R7 ;  /* 0x0000000fff027819 */ /* 0x000fc60000011607 */
[----:B------:R-:W-:Y:S01]  /*03b0*/  IMAD.SHL.U32 R60, R5, 0x40, RZ ;  /* 0x00000040053c7824 */ /* 0x000fe200078e00ff */
[----:B------:R-:W-:Y:S02]  /*03c0*/  LEA.HI R4, R7, R2, RZ, 0x17 ;  /* 0x0000000207047211 */ /* 0x000fe400078fb8ff */
[-C--:B------:R-:W-:Y:S02]  /*03d0*/  LOP3.LUT R5, R3, R6.reuse, RZ, 0xfc, !PT ;  /* 0x0000000603057212 */ /* 0x080fe400078efcff */
[----:B------:R-:W-:Y:S02]  /*03e0*/  LOP3.LUT R2, R60, R6, RZ, 0xfc, !PT ;  /* 0x000000063c027212 */ /* 0x000fe400078efcff */
[----:B------:R-:W-:Y:S01]  /*03f0*/  PRMT R13, R4, 0x9910, RZ ;  /* 0x00009910040d7816 */ /* 0x000fe200000000ff */
[----:B------:R-:W-:Y:S01]  /*0400*/  IMAD.HI R12, R5, 0x2aaaaaab, RZ ;  /* 0x2aaaaaab050c7827 */ /* 0x000fe200078e02ff */
[----:B------:R-:W-:-:S03]  /*0410*/  LOP3.LUT R4, R60, 0x20, R6, 0xfe, !PT ;  /* 0x000000203c047812 */ /* 0x000fc600078efe06 */
[----:B------:R-:W-:-:S04]  /*0420*/  IMAD.HI R7, R2, 0x3531dec1, RZ ;  /* 0x3531dec102077827 */ /* 0x000fc800078e02ff */
[----:B------:R-:W-:Y:S01]  /*0430*/  IMAD R13, R13, 0xc00, RZ ;  /* 0x00000c000d0d7824 */ /* 0x000fe200078e02ff */
[----:B------:R-:W-:Y:S01]  /*0440*/  SHF.R.U32.HI R10, RZ, 0x1f, R7 ;  /* 0x0000001fff0a7819 */ /* 0x000fe20000011607 */
[----:B------:R-:W-:-:S03]  /*0450*/  IMAD.HI R11, R4, 0x3531dec1, RZ ;  /* 0x3531dec1040b7827 */ /* 0x000fc600078e02ff */
[----:B------:R-:W-:Y:S01]  /*0460*/  LEA.HI R9, R7, R10, RZ, 0x1c ;  /* 0x0000000a07097211 */ /* 0x000fe200078fe0ff */
[----:B------:R-:W-:Y:S01]  /*0470*/  IMAD.MOV R17, RZ, RZ, -R13 ;  /* 0x000000ffff117224 */ /* 0x000fe200078e0a0d */
[----:B------:R-:W-:Y:S01]  /*0480*/  SHF.R.U32.HI R10, RZ, 0x1f, R11 ;  /* 0x0000001fff0a7819 */ /* 0x000fe2000001160b */
[----:B------:R-:W-:Y:S01]  /*0490*/  IMAD.SHL.U32 R7, R0, 0x8, RZ ;  /* 0x0000000800077824 */ /* 0x000fe200078e00ff */
[----:B------:R-:W-:Y:S01]  /*04a0*/  SHF.R.U32.HI R13, RZ, 0x1f, R12 ;  /* 0x0000001fff0d7819 */ /* 0x000fe2000001160c */
[----:B------:R-:W-:Y:S01]  /*04b0*/  IMAD R9, R9, -0x4d, R2 ;  /* 0xffffffb309097824 */ /* 0x000fe200078e0202 */
[----:B------:R-:W-:Y:S02]  /*04c0*/  PRMT R17, R17, 0x7710, RZ ;  /* 0x0000771011117816 */ /* 0x000fe400000000ff */
[----:B------:R-:W-:Y:S01]  /*04d0*/  LEA.HI R11, R11, R10, RZ, 0x1c ;  /* 0x0000000a0b0b7211 */ /* 0x000fe200078fe0ff */
[----:B------:R-:W-:Y:S01]  /*04e0*/  IMAD R40, R9, 0x300, RZ ;  /* 0x0000030009287824 */ /* 0x000fe200078e02ff */
[----:B------:R-:W-:Y:S01]  /*04f0*/  LEA.HI R12, R12, R13, RZ, 0x17 ;  /* 0x0000000d0c0c7211 */ /* 0x000fe200078fb8ff */
[----:B------:R-:W-:Y:S01]  /*0500*/  IMAD.IADD R8, R8, 0x1, R17 ;  /* 0x0000000108087824 */ /* 0x000fe200078e0211 */
[----:B------:R-:W-:Y:S01]  /*0510*/  LOP3.LUT R15, R7, 0x18, R0, 0x48, !PT ;  /* 0x00000018070f7812 */ /* 0x000fe200078e4800 */
[----:B------:R-:W-:Y:S01]  /*0520*/  IMAD R11, R11, -0x4d, R4 ;  /* 0xffffffb30b0b7824 */ /* 0x000fe200078e0204 */
[----:B------:R-:W-:Y:S01]  /*0530*/  LOP3.LUT R4, R40, 0x18, R7, 0xf8, !PT ;  /* 0x0000001828047812 */ /* 0x000fe200078ef807 */
[----:B------:R-:W-:Y:S01]  /*0540*/  IMAD R12, R12, -0xc00, R5 ;  /* 0xfffff4000c0c7824 */ /* 0x000fe200078e0205 */
[----:B------:R-:W-:Y:S01]  /*0550*/  PRMT R20, R8, 0x9910, RZ ;  /* 0x0000991008147816 */ /* 0x000fe200000000ff */
[----:B------:R-:W-:Y:S01]  /*0560*/  IMAD R23, R11, 0x300, RZ ;  /* 0x000003000b177824 */ /* 0x000fe200078e02ff */
[----:B------:R-:W-:Y:S01]  /*0570*/  LOP3.LUT R13, R21, 0x10, RZ, 0xc0, !PT ;  /* 0x00000010150d7812 */ /* 0x000fe200078ec0ff */
[----:B------:R-:W-:Y:S01]  /*0580*/  IMAD R41, R12, 0x300, RZ ;  /* 0x000003000c297824 */ /* 0x000fe200078e02ff */
[--C-:B------:R-:W-:Y:S01]  /*0590*/  SHF.R.U32.HI R12, RZ, 0x1, R0.reuse ;  /* 0x00000001ff0c7819 */ /* 0x100fe20000011600 */
[----:B------:R-:W-:Y:S01]  /*05a0*/  IMAD R20, R20, 0x300, RZ ;  /* 0x0000030014147824 */ /* 0x000fe200078e02ff */
[----:B------:R-:W-:Y:S01]  /*05b0*/  LOP3.LUT R13, R13, 0xf, R0, 0xf8, !PT ;  /* 0x0000000f0d0d7812 */ /* 0x000fe200078ef800 */
[----:B------:R-:W-:Y:S01]  /*05c0*/  IMAD R15, R6, 0x20, R15 ;  /* 0x00000020060f7824 */ /* 0x000fe200078e020f */
[--C-:B------:R-:W-:Y:S01]  /*05d0*/  LOP3.LUT R6, R23, 0x18, R7.reuse, 0xf8, !PT ;  /* 0x0000001817067812 */ /* 0x100fe200078ef807 */
[----:B------:R-:W-:Y:S01]  /*05e0*/  IMAD.MOV.U32 R11, RZ, RZ, 0x2 ;  /* 0x00000002ff0b7424 */ /* 0x000fe200078e00ff */
[--C-:B------:R-:W-:Y:S01]  /*05f0*/  LOP3.LUT R8, R41, 0x18, R7.reuse, 0xf8, !PT ;  /* 0x0000001829087812 */ /* 0x100fe200078ef807 */
[----:B------:R-:W-:Y:S01]  /*0600*/  IMAD.SHL.U32 R2, R15, 0x2, RZ ;  /* 0x000000020f027824 */ /* 0x000fe200078e00ff */
[----:B------:R-:W-:Y:S01]  /*0610*/  LOP3.LUT R10, R20, 0x18, R7, 0xf8, !PT ;  /* 0x00000018140a7812 */ /* 0x000fe200078ef807 */
[----:B------:R-:W-:Y:S01]  /*0620*/  IMAD.WIDE R4, R4, R11, c[0x0][0x160] ;  /* 0x0000580004047625 */ /* 0x000fe200078e020b */
[----:B------:R-:W-:-:S03]  /*0630*/  LOP3.LUT R12, R12, 0x8, RZ, 0xc0, !PT ;  /* 0x000000080c0c7812 */ /* 0x000fc600078ec0ff */
[-C--:B------:R-:W-:Y:S01]  /*0640*/  IMAD.WIDE R6, R6, R11.reuse, c[0x0][0x160] ;  /* 0x0000580006067625 */ /* 0x080fe200078e020b */
[----:B------:R1:W-:Y:S03]  /*0650*/  LDGSTS.E.BYPASS.128 [R2], [R4.64] ;  /* 0x0000000004027fae */ /* 0x0003e6000b901c44 */
[-C--:B------:R-:W-:Y:S01]  /*0660*/  IMAD.WIDE R8, R8, R11.reuse, c[0x0][0x168] ;  /* 0x00005a0008087625 */ /* 0x080fe200078e020b */
[----:B------:R2:W-:Y:S03]  /*0670*/  LDGSTS.E.BYPASS.128 [R2+0x800], [R6.64] ;  /* 0x0080000006027fae */ /* 0x0005e6000b901c44 */
[----:B------:R-:W-:Y:S01]  /*0680*/  IMAD.WIDE R10, R10, R11, c[0x0][0x168] ;  /* 0x00005a000a0a7625 */ /* 0x000fe200078e020b */
[----:B------:R-:W0:Y:S03]  /*0690*/  LDGDEPBAR ;  /* 0x00000000000079af */ /* 0x000e260000000000 */
[----:B------:R-:W-:Y:S01]  /*06a0*/  IMAD.SHL.U32 R15, R0, 0x4, RZ ;  /* 0x00000004000f7824 */ /* 0x000fe200078e00ff */
[----:B------:R3:W-:Y:S01]  /*06b0*/  LDGSTS.E.BYPASS.128 [R2+0x1000], [R8.64] ;  /* 0x0100000008027fae */ /* 0x0007e2000b901c44 */
[----:B-1----:R-:W-:-:S03]  /*06c0*/  LOP3.LUT R5, R21, 0x8, RZ, 0xc0, !PT ;  /* 0x0000000815057812 */ /* 0x002fc600078ec0ff */
[----:B------:R1:W-:Y:S01]  /*06d0*/  LDGSTS.E.BYPASS.128 [R2+0x1800], [R10.64] ;  /* 0x018000000a027fae */ /* 0x0003e2000b901c44 */
[--C-:B--2---:R-:W-:Y:S01]  /*06e0*/  LOP3.LUT R6, R5, 0x7, R0.reuse, 0xf8, !PT ;  /* 0x0000000705067812 */ /* 0x104fe200078ef800 */
[----:B------:R-:W-:Y:S01]  /*06f0*/  IMAD.SHL.U32 R5, R13, 0x20, RZ ;  /* 0x000000200d057824 */ /* 0x000fe200078e00ff */
[C---:B------:R-:W-:Y:S01]  /*0700*/  LOP3.LUT R4, R15.reuse, 0x18, R0, 0x48, !PT ;  /* 0x000000180f047812 */ /* 0x040fe200078e4800 */
[----:B------:R-:W0:Y:S01]  /*0710*/  LDGDEPBAR ;  /* 0x00000000000079af */ /* 0x000e220000000000 */
[----:B------:R-:W-:Y:S01]  /*0720*/  LOP3.LUT R22, R15, 0x8, RZ, 0xc0, !PT ;  /* 0x000000080f167812 */ /* 0x000fe200078ec0ff */
[----:B------:R-:W-:Y:S01]  /*0730*/  IMAD.SHL.U32 R7, R6, 0x20, RZ ;  /* 0x0000002006077824 */ /* 0x000fe200078e00ff */
[----:B---3--:R-:W-:-:S03]  /*0740*/  LOP3.LUT R8, R12, 0x18, R15, 0x78, !PT ;  /* 0x000000180c087812 */ /* 0x008fc600078e780f */
[C---:B------:R-:W-:Y:S01]  /*0750*/  IMAD.IADD R64, R4.reuse, 0x1, R7 ;  /* 0x0000000104407824 */ /* 0x040fe200078e0207 */
[----:B------:R-:W-:Y:S02]  /*0760*/  LOP3.LUT R63, R4, R7, RZ, 0xfc, !PT ;  /* 0x00000007043f7212 */ /* 0x000fe400078efcff */
[----:B------:R-:W-:Y:S01]  /*0770*/  LOP3.LUT R66, R8, R5, RZ, 0xfc, !PT ;  /* 0x0000000508427212 */ /* 0x000fe200078efcff */
[----:B------:R-:W-:Y:S01]  /*0780*/  IMAD.SHL.U32 R64, R64, 0x2, RZ ;  /* 0x0000000240407824 */ /* 0x000fe200078e00ff */
[----:B------:R-:W-:Y:S01]  /*0790*/  LOP3.LUT R7, R12, 0x10, R15, 0xf8, !PT ;  /* 0x000000100c077812 */ /* 0x000fe200078ef80f */
[----:B------:R-:W-:Y:S01]  /*07a0*/  IMAD.SHL.U32 R63, R63, 0x2, RZ ;  /* 0x000000023f3f7824 */ /* 0x000fe200078e00ff */
[----:B------:R-:W-:Y:S01]  /*07b0*/  LOP3.LUT R4, R0, 0x8, RZ, 0xc0, !PT ;  /* 0x0000000800047812 */ /* 0x000fe200078ec0ff */
[----:B------:R-:W-:Y:S01]  /*07c0*/  IMAD.SHL.U32 R66, R66, 0x2, RZ ;  /* 0x0000000242427824 */ /* 0x000fe200078e00ff */
[----:B------:R-:W-:Y:S02]  /*07d0*/  LOP3.LUT R22, R7, 0x10, R22, 0x1e, !PT ;  /* 0x0000001007167812 */ /* 0x000fe400078e1e16 */
[----:B------:R-:W-:-:S02]  /*07e0*/  LOP3.LUT R21, R4, 0x10, R21, 0xf8, !PT ;  /* 0x0000001004157812 */ /* 0x000fc400078ef815 */
[----:B------:R-:W-:Y:S02]  /*07f0*/  LOP3.LUT R61, R22, R5, RZ, 0xfc, !PT ;  /* 0x00000005163d7212 */ /* 0x000fe400078efcff */
[----:B------:R-:W-:Y:S01]  /*0800*/  LOP3.LUT R21, R21, 0x7, R0, 0xf8, !PT ;  /* 0x0000000715157812 */ /* 0x000fe200078ef800 */
[----:B------:R-:W-:-:S04]  /*0810*/  DEPBAR.LE SB0, 0x0 ;  /* 0x000080000000791a */ /* 0x000fc80000000000 */
[----:B------:R-:W-:Y:S01]  /*0820*/  BAR.SYNC.DEFER_BLOCKING 0x0 ;  /* 0x0000000000007b1d */ /* 0x000fe20000010000 */
[----:B------:R-:W-:Y:S01]  /*0830*/  LEA R21, R21, 0x400, 0x5 ;  /* 0x0000040015157811 */ /* 0x000fe200078e28ff */
[----:B------:R-:W-:-:S03]  /*0840*/  IMAD.SHL.U32 R61, R61, 0x2, RZ ;  /* 0x000000023d3d7824 */ /* 0x000fc600078e00ff */
[----:B------:R-:W-:Y:S02]  /*0850*/  LOP3.LUT R65, R21, R8, RZ, 0xfc, !PT ;  /* 0x0000000815417212 */ /* 0x000fe400078efcff */
[----:B------:R-:W-:Y:S01]  /*0860*/  LOP3.LUT R62, R22, R21, RZ, 0xfc, !PT ;  /* 0x00000015163e7212 */ /* 0x000fe200078efcff */
[----:B------:R-:W-:-:S04]  /*0870*/  IMAD.WIDE R22, R23, 0x2, RZ ;  /* 0x0000000217167825 */ /* 0x000fc800078e02ff */
[----:B------:R-:W-:Y:S02]  /*0880*/  IMAD.SHL.U32 R65, R65, 0x2, RZ ;  /* 0x0000000241417824 */ /* 0x000fe400078e00ff */
[----:B------:R-:W-:-:S04]  /*0890*/  IMAD.WIDE R20, R20, 0x2, RZ ;  /* 0x0000000214147825 */ /* 0x000fc800078e02ff */
[----:B------:R-:W-:Y:S01]  /*08a0*/  IMAD.SHL.U32 R62, R62, 0x2, RZ ;  /* 0x000000023e3e7824 */ /* 0x000fe200078e00ff */
[----:B------:R-:W-:Y:S04]  /*08b0*/  LDSM.16.M88.4 R16, [R66] ;  /* 0x000000004210783b */ /* 0x000fe80000000200 */
[----:B------:R-:W2:Y:S04]  /*08c0*/  LDSM.16.M88.4 R44, [R63+0x1000] ;  /* 0x001000003f2c783b */ /* 0x000ea80000000200 */
[----:B------:R-:W3:Y:S04]  /*08d0*/  LDSM.16.M88.4 R32, [R63+0x1400] ;  /* 0x001400003f20783b */ /* 0x000ee80000000200 */
[----:B------:R-:W4:Y:S04]  /*08e0*/  LDSM.16.M88.4 R28, [R64+0x1800] ;  /* 0x00180000401c783b */ /* 0x000f280000000200 */
[----:B------:R-:W4:Y:S04]  /*08f0*/  LDSM.16.M88.4 R12, [R63+0x1c00] ;  /* 0x001c00003f0c783b */ /* 0x000f280000000200 */
[----:B------:R-:W4:Y:S04]  /*0900*/  LDSM.16.M88.4 R4, [R61] ;  /* 0x000000003d04783b */ /* 0x000f280000000200 */
[----:B-1----:R-:W1:Y:S01]  /*0910*/  LDSM.16.M88.4 R8, [R65] ;  /* 0x000000004108783b */ /* 0x002e620000000200 */
[C---:B--2---:R-:W-:Y:S08]  /*0920*/  HMMA.16816.F32.BF16 R24, R16.reuse, R44, RZ ;  /* 0x0000002c1018723c */ /* 0x044ff000000418ff */
[C---:B---3--:R-:W-:Y:S08]  /*0930*/  HMMA.16816.F32.BF16 R36, R16.reuse, R32, RZ ;  /* 0x000000201024723c */ /* 0x048ff000000418ff */
[C---:B----4-:R-:W-:Y:S08]  /*0940*/  HMMA.16816.F32.BF16 R48, R16.reuse, R28, RZ ;  /* 0x0000001c1030723c */ /* 0x050ff000000418ff */
[----:B------:R-:W-:Y:S08]  /*0950*/  HMMA.16816.F32.BF16 R16, R16, R12, RZ ;  /* 0x0000000c1010723c */ /* 0x000ff000000418ff */
[C---:B------:R-:W-:Y:S08]  /*0960*/  HMMA.16816.F32.BF16 R24, R4.reuse, R46, R24 ;  /* 0x0000002e0418723c */ /* 0x040ff00000041818 */
[C---:B------:R-:W-:Y:S08]  /*0970*/  HMMA.16816.F32.BF16 R36, R4.reuse, R34, R36 ;  /* 0x000000220424723c */ /* 0x040ff00000041824 */
[C---:B------:R-:W-:Y:S08]  /*0980*/  HMMA.16816.F32.BF16 R48, R4.reuse, R30, R48 ;  /* 0x0000001e0430723c */ /* 0x040ff00000041830 */
[----:B------:R-:W-:Y:S07]  /*0990*/  HMMA.16816.F32.BF16 R4, R4, R14, R16 ;  /* 0x0000000e0404723c */ /* 0x000fee0000041810 */
[----:B------:R-:W-:Y:S01]  /*09a0*/  IMAD.WIDE.U32 R16, R42, 0x10, RZ ;  /* 0x000000102a107825 */ /* 0x000fe200078e00ff */
[----:B-1----:R-:W-:Y:S03]  /*09b0*/  HMMA.16816.F32.BF16 R52, R8, R44, RZ ;  /* 0x0000002c0834723c */ /* 0x002fe600000418ff */
[----:B------:R-:W-:Y:S01]  /*09c0*/  IMAD.WIDE R18, R41, 0x2, RZ ;  /* 0x0000000229127825 */ /* 0x000fe200078e02ff */
[----:B------:R-:W-:-:S02]  /*09d0*/  LOP3.LUT R70, R16, R22, RZ, 0xfc, !PT ;  /* 0x0000001610467212 */ /* 0x000fc400078efcff */
[C---:B------:R-:W-:Y:S02]  /*09e0*/  LOP3.LUT R74, R16.reuse, R20, RZ, 0xfc, !PT ;  /* 0x00000014104a7212 */ /* 0x040fe400078efcff */
[----:B------:R-:W-:Y:S02]  /*09f0*/  LOP3.LUT R72, R16, R18, RZ, 0xfc, !PT ;  /* 0x0000001210487212 */ /* 0x000fe400078efcff */
[----:B------:R-:W-:Y:S01]  /*0a00*/  LOP3.LUT R44, R17, R19, RZ, 0xfc, !PT ;  /* 0x00000013112c7212 */ /* 0x000fe200078efcff */
[----:B------:R-:W-:Y:S01]  /*0a10*/  IMAD.WIDE R18, R40, 0x2, RZ ;  /* 0x0000000228127825 */ /* 0x000fe200078e02ff */
[----:B------:R-:W-:Y:S01]  /*0a20*/  IADD3 R70, P2, R70, c[0x0][0x160], RZ ;  /* 0x0000580046467a10 */ /* 0x000fe20007f5e0ff */
[----:B------:R-:W-:Y:S01]  /*0a30*/  HMMA.16816.F32.BF16 R40, R8, R32, RZ ;  /* 0x000000200828723c */ /* 0x000fe200000418ff */
[----:B------:R-:W-:Y:S02]  /*0a40*/  IADD3 R72, P1, R72, c[0x0][0x168], RZ ;  /* 0x00005a0048487a10 */ /* 0x000fe40007f3e0ff */
[----:B------:R-:W-:-:S02]  /*0a50*/  LOP3.LUT R68, R16, R18, RZ, 0xfc, !PT ;  /* 0x0000001210447212 */ /* 0x000fc400078efcff */
[C---:B------:R-:W-:Y:S02]  /*0a60*/  LOP3.LUT R45, R17.reuse, R19, RZ, 0xfc, !PT ;  /* 0x00000013112d7212 */ /* 0x040fe400078efcff */
[C---:B------:R-:W-:Y:S02]  /*0a70*/  LOP3.LUT R33, R17.reuse, R23, RZ, 0xfc, !PT ;  /* 0x0000001711217212 */ /* 0x040fe400078efcff */
[----:B------:R-:W-:Y:S02]  /*0a80*/  LOP3.LUT R32, R17, R21, RZ, 0xfc, !PT ;  /* 0x0000001511207212 */ /* 0x000fe400078efcff */
[----:B------:R-:W1:Y:S04]  /*0a90*/  LDSM.16.M88.4 R16, [R62] ;  /* 0x000000003e10783b */ /* 0x000e680000000200 */
[----:B------:R-:W-:Y:S01]  /*0aa0*/  BAR.SYNC.DEFER_BLOCKING 0x0 ;  /* 0x0000000000007b1d */ /* 0x000fe20000010000 */
[----:B------:R-:W-:Y:S01]  /*0ab0*/  IADD3 R68, P3, R68, c[0x0][0x160], RZ ;  /* 0x0000580044447a10 */ /* 0x000fe20007f7e0ff */
[----:B------:R-:W-:Y:S01]  /*0ac0*/  HMMA.16816.F32.BF16 R20, R8, R28, RZ ;  /* 0x0000001c0814723c */ /* 0x000fe200000418ff */
[----:B------:R-:W-:-:S02]  /*0ad0*/  IADD3 R74, P0, R74, c[0x0][0x168], RZ ;  /* 0x00005a004a4a7a10 */ /* 0x000fc40007f1e0ff */
[----:B------:R-:W-:Y:S02]  /*0ae0*/  IADD3.X R69, R45, c[0x0][0x164], RZ, P3, !PT ;  /* 0x000059002d457a10 */ /* 0x000fe40001ffe4ff */
[----:B------:R-:W-:Y:S02]  /*0af0*/  IADD3.X R71, R33, c[0x0][0x164], RZ, P2, !PT ;  /* 0x0000590021477a10 */ /* 0x000fe400017fe4ff */
[----:B------:R-:W-:Y:S01]  /*0b00*/  IADD3.X R73, R44, c[0x0][0x16c], RZ, P1, !PT ;  /* 0x00005b002c497a10 */ /* 0x000fe20000ffe4ff */
[----:B------:R-:W-:Y:S01]  /*0b10*/  HMMA.16816.F32.BF16 R8, R8, R12, RZ ;  /* 0x0000000c0808723c */ /* 0x000fe200000418ff */
[----:B------:R-:W-:Y:S01]  /*0b20*/  IADD3.X R75, R32, c[0x0][0x16c], RZ, P0, !PT ;  /* 0x00005b00204b7a10 */ /* 0x000fe200007fe4ff */
[----:B------:R-:W-:Y:S01]  /*0b30*/  @!PT LDS RZ, [RZ] ;  /* 0x00000000fffff984 */ /* 0x000fe20000000800 */
[----:B------:R-:W-:Y:S01]  /*0b40*/  @!PT LDS RZ, [RZ] ;  /* 0x00000000fffff984 */ /* 0x000fe20000000800 */
[----:B------:R-:W-:Y:S01]  /*0b50*/  @!PT LDS RZ, [RZ] ;  /* 0x00000000fffff984 */ /* 0x000fe20000000800 */
[----:B------:R2:W-:Y:S04]  /*0b60*/  LDGSTS.E.BYPASS.128 [R2], [R68.64+0x40] ;  /* 0x0000004044027fae */ /* 0x0005e8000b901c44 */
[----:B------:R2:W-:Y:S04]  /*0b70*/  LDGSTS.E.BYPASS.128 [R2+0x800], [R70.64+0x40] ;  /* 0x0080004046027fae */ /* 0x0005e8000b901c44 */
[----:B------:R-:W0:Y:S04]  /*0b80*/  LDGDEPBAR ;  /* 0x00000000000079af */ /* 0x000e280000000000 */
[----:B------:R2:W-:Y:S01]  /*0b90*/  LDGSTS.E.BYPASS.128 [R2+0x1000], [R72.64+0x40] ;  /* 0x0100004048027fae */ /* 0x0005e2000b901c44 */
[C---:B-1----:R-:W-:Y:S03]  /*0ba0*/  HMMA.16816.F32.BF16 R44, R16.reuse, R46, R52 ;  /* 0x0000002e102c723c */ /* 0x042fe60000041834 */
[----:B------:R2:W-:Y:S04]  /*0bb0*/  LDGSTS.E.BYPASS.128 [R2+0x1800], [R74.64+0x40] ;  /* 0x018000404a027fae */ /* 0x0005e8000b901c44 */
[----:B------:R-:W0:Y:S01]  /*0bc0*/  LDGDEPBAR ;  /* 0x00000000000079af */ /* 0x000e220000000000 */
[C---:B------:R-:W-:Y:S08]  /*0bd0*/  HMMA.16816.F32.BF16 R32, R16.reuse, R34, R40 ;  /* 0x000000221020723c */ /* 0x040ff00000041828 */
[C---:B------:R-:W-:Y:S08]  /*0be0*/  HMMA.16816.F32.BF16 R20, R16.reuse, R30, R20 ;  /* 0x0000001e1014723c */ /* 0x040ff00000041814 */
[----:B------:R-:W-:Y:S01]  /*0bf0*/  HMMA.16816.F32.BF16 R12, R16, R14, R8 ;  /* 0x0000000e100c723c */ /* 0x000fe20000041808 */
[----:B------:R-:W-:-:S04]  /*0c00*/  DEPBAR.LE SB0, 0x0 ;  /* 0x000080000000791a */ /* 0x000fc80000000000 */
[----:B------:R-:W-:Y:S06]  /*0c10*/  BAR.SYNC.DEFER_BLOCKING 0x0 ;  /* 0x0000000000007b1d */ /* 0x000fec0000010000 */
[----:B------:R-:W-:Y:S04]  /*0c20*/  LDSM.16.M88.4 R52, [R63+0x1000] ;  /* 0x001000003f34783b */ /* 0x000fe80000000200 */
[----:B------:R-:W1:Y:S04]  /*0c30*/  LDSM.16.M88.4 R16, [R65] ;  /* 0x000000004110783b */ /* 0x000e680000000200 */
[----:B------:R-:W3:Y:S04]  /*0c40*/  LDSM.16.M88.4 R40, [R63+0x1400] ;  /* 0x001400003f28783b */ /* 0x000ee80000000200 */
[----:B------:R-:W4:Y:S04]  /*0c50*/  LDSM.16.M88.4 R28, [R64+0x1800] ;  /* 0x00180000401c783b */ /* 0x000f280000000200 */
[----:B------:R-:W2:Y:S04]  /*0c60*/  LDSM.16.M88.4 R8, [R63+0x1c00] ;  /* 0x001c00003f08783b */ /* 0x000ea80000000200 */
[----:B------:R-:W2:Y:S01]  /*0c70*/  LDSM.16.M88.4 R56, [R66] ;  /* 0x000000004238783b */ /* 0x000ea20000000200 */
[C---:B-1----:R-:W-:Y:S08]  /*0c80*/  HMMA.16816.F32.BF16 R44, R16.reuse, R52, R44 ;  /* 0x00000034102c723c */ /* 0x042ff0000004182c */
[C---:B---3--:R-:W-:Y:S08]  /*0c90*/  HMMA.16816.F32.BF16 R32, R16.reuse, R40, R32 ;  /* 0x000000281020723c */ /* 0x048ff00000041820 */
[C---:B----4-:R-:W-:Y:S08]  /*0ca0*/  HMMA.16816.F32.BF16 R20, R16.reuse, R28, R20 ;  /* 0x0000001c1014723c */ /* 0x050ff00000041814 */
[----:B--2---:R-:W-:Y:S01]  /*0cb0*/  HMMA.16816.F32.BF16 R12, R16, R8, R12 ;  /* 0x00000008100c723c */ /* 0x004fe2000004180c */
[----:B------:R-:W1:Y:S07]  /*0cc0*/  LDSM.16.M88.4 R16, [R61] ;  /* 0x000000003d10783b */ /* 0x000e6e0000000200 */
[C---:B------:R-:W-:Y:S08]  /*0cd0*/  HMMA.16816.F32.BF16 R24, R56.reuse, R52, R24 ;  /* 0x000000343818723c */ /* 0x040ff00000041818 */
[C---:B------:R-:W-:Y:S08]  /*0ce0*/  HMMA.16816.F32.BF16 R36, R56.reuse, R40, R36 ;  /* 0x000000283824723c */ /* 0x040ff00000041824 */
[C---:B------:R-:W-:Y:S08]  /*0cf0*/  HMMA.16816.F32.BF16 R48, R56.reuse, R28, R48 ;  /* 0x0000001c3830723c */ /* 0x040ff00000041830 */
[----:B------:R-:W-:Y:S08]  /*0d00*/  HMMA.16816.F32.BF16 R4, R56, R8, R4 ;  /* 0x000000083804723c */ /* 0x000ff00000041804 */
[C---:B-1----:R-:W-:Y:S08]  /*0d10*/  HMMA.16816.F32.BF16 R24, R16.reuse, R54, R24 ;  /* 0x000000361018723c */ /* 0x042ff00000041818 */
[C---:B------:R-:W-:Y:S08]  /*0d20*/  HMMA.16816.F32.BF16 R36, R16.reuse, R42, R36 ;  /* 0x0000002a1024723c */ /* 0x040ff00000041824 */
[C---:B------:R-:W-:Y:S08]  /*0d30*/  HMMA.16816.F32.BF16 R48, R16.reuse, R30, R48 ;  /* 0x0000001e1030723c */ /* 0x040ff00000041830 */
[----:B------:R-:W-:Y:S01]  /*0d40*/  HMMA.16816.F32.BF16 R4, R16, R10, R4 ;  /* 0x0000000a1004723c */ /* 0x000fe20000041804 */
[----:B------:R-:W1:Y:S04]  /*0d50*/  LDSM.16.M88.4 R16, [R62] ;  /* 0x000000003e10783b */ /* 0x000e680000000200 */
[----:B------:R-:W-:Y:S06]  /*0d60*/  BAR.SYNC.DEFER_BLOCKING 0x0 ;  /* 0x0000000000007b1d */ /* 0x000fec0000010000 */
        /* <DEDUP_REMOVED lines=447> */
[----:B------:R-:W-:Y:S04]  /*2960*/  LDSM.16.M88.4 R12, [R66] ;  /* 0x00000000420c783b */ /* 0x000fe80000000200 */
[----:B------:R-:W1:Y:S04]  /*2970*/  LDSM.16.M88.4 R16, [R63+0x1000] ;  /* 0x001000003f10783b */ /* 0x000e680000000200 */
        /* <DEDUP_REMOVED lines=324> */
[----:B------:R-:W3:Y:S04]  /*3dc0*/  LDSM.16.M88.4 R12, [R65] ;  /* 0x00000000410c783b */ /* 0x000ee80000000200 */
[----:B------:R-:W4:Y:S04]  /*3dd0*/  LDSM.16.M88.4 R20, [R63+0x1400] ;  /* 0x001400003f14783b */ /* 0x000f280000000200 */
[----:B------:R-:W2:Y:S04]  /*3de0*/  LDSM.16.M88.4 R32, [R64+0x1800] ;  /* 0x001800004020783b */ /* 0x000ea80000000200 */
[----:B------:R-:W2:Y:S01]  /*3df0*/  LDSM.16.M88.4 R44, [R63+0x1c00] ;  /* 0x001c00003f2c783b */ /* 0x000ea20000000200 */
[-C--:B-1----:R-:W-:Y:S08]  /*3e00*/  HMMA.16816.F32.BF16 R24, R16, R8.reuse, R24 ;  /* 0x000000081018723c */ /* 0x082ff00000041818 */
[----:B---3--:R-:W-:Y:S07]  /*3e10*/  HMMA.16816.F32.BF16 R28, R12, R8, R28 ;  /* 0x000000080c1c723c */ /* 0x008fee000004181c */
[C---:B------:R-:W-:Y:S01]  /*3e20*/  IMAD.SHL.U32 R9, R0.reuse, 0x10, RZ ;  /* 0x0000001000097824 */ /* 0x040fe200078e00ff */
[----:B----4-:R-:W-:Y:S01]  /*3e30*/  HMMA.16816.F32.BF16 R36, R16, R20, R36 ;  /* 0x000000141024723c */ /* 0x010fe20000041824 */
[----:B------:R-:W-:-:S03]  /*3e40*/  IMAD.SHL.U32 R8, R0, 0x2, RZ ;  /* 0x0000000200087824 */ /* 0x000fc600078e00ff */
[----:B------:R-:W-:-:S04]  /*3e50*/  LOP3.LUT R9, R9, 0x5c0, RZ, 0xc0, !PT ;  /* 0x000005c009097812 */ /* 0x000fc800078ec0ff */
[----:B------:R-:W-:Y:S08]  /*3e60*/  HMMA.16816.F32.BF16 R40, R12, R20, R40 ;  /* 0x000000140c28723c */ /* 0x000ff00000041828 */
[-C--:B--2---:R-:W-:Y:S08]  /*3e70*/  HMMA.16816.F32.BF16 R48, R16, R32.reuse, R48 ;  /* 0x000000201030723c */ /* 0x084ff00000041830 */
[----:B------:R-:W-:Y:S08]  /*3e80*/  HMMA.16816.F32.BF16 R52, R12, R32, R52 ;  /* 0x000000200c34723c */ /* 0x000ff00000041834 */
[-C--:B------:R-:W-:Y:S01]  /*3e90*/  HMMA.16816.F32.BF16 R4, R16, R44.reuse, R4 ;  /* 0x0000002c1004723c */ /* 0x080fe20000041804 */
[----:B------:R-:W1:Y:S07]  /*3ea0*/  LDSM.16.M88.4 R16, [R61] ;  /* 0x000000003d10783b */ /* 0x000e6e0000000200 */
[----:B------:R-:W-:Y:S01]  /*3eb0*/  HMMA.16816.F32.BF16 R56, R12, R44, R56 ;  /* 0x0000002c0c38723c */ /* 0x000fe20000041838 */
[----:B------:R-:W2:Y:S04]  /*3ec0*/  LDSM.16.M88.4 R12, [R62] ;  /* 0x000000003e0c783b */ /* 0x000ea80000000200 */
[----:B------:R-:W-:Y:S06]  /*3ed0*/  BAR.SYNC.DEFER_BLOCKING 0x0 ;  /* 0x0000000000007b1d */ /* 0x000fec0000010000 */
[----:B------:R-:W-:Y:S01]  /*3ee0*/  @!PT LDS RZ, [RZ] ;  /* 0x00000000fffff984 */ /* 0x000fe20000000800 */
[----:B------:R-:W-:Y:S01]  /*3ef0*/  @!PT LDS RZ, [RZ] ;  /* 0x00000000fffff984 */ /* 0x000fe20000000800 */
[----:B------:R-:W-:Y:S01]  /*3f00*/  @!PT LDS RZ, [RZ] ;  /* 0x00000000fffff984 */ /* 0x000fe20000000800 */
[----:B------:R3:W-:Y:S04]  /*3f10*/  LDGSTS.E.BYPASS.128 [R2], [R68.64+0x600], !PT ;  /* 0x0000060044027fae */ /* 0x0007e8000f901c44 */
[----:B------:R3:W-:Y:S01]  /*3f20*/  LDGSTS.E.BYPASS.128 [R2+0x800], [R70.64+0x600], !PT ;  /* 0x0080060046027fae */ /* 0x0007e2000f901c44 */
[-C--:B-1----:R-:W-:Y:S03]  /*3f30*/  HMMA.16816.F32.BF16 R24, R16, R10.reuse, R24 ;  /* 0x0000000a1018723c */ /* 0x082fe60000041818 */
[----:B------:R-:W0:Y:S04]  /*3f40*/  LDGDEPBAR ;  /* 0x00000000000079af */ /* 0x000e280000000000 */
[----:B------:R3:W-:Y:S01]  /*3f50*/  LDGSTS.E.BYPASS.128 [R2+0x1000], [R72.64+0x600], !PT ;  /* 0x0100060048027fae */ /* 0x0007e2000f901c44 */
[----:B--2---:R-:W-:Y:S03]  /*3f60*/  HMMA.16816.F32.BF16 R28, R12, R10, R28 ;  /* 0x0000000a0c1c723c */ /* 0x004fe6000004181c */
[----:B------:R3:W-:Y:S04]  /*3f70*/  LDGSTS.E.BYPASS.128 [R2+0x1800], [R74.64+0x600], !PT ;  /* 0x018006004a027fae */ /* 0x0007e8000f901c44 */
[----:B------:R-:W0:Y:S01]  /*3f80*/  LDGDEPBAR ;  /* 0x00000000000079af */ /* 0x000e220000000000 */
[----:B------:R-:W-:Y:S01]  /*3f90*/  LOP3.LUT R10, R9, 0x6, R8, 0xf8, !PT ;  /* 0x00000006090a7812 */ /* 0x000fe200078ef808 */
[----:B------:R-:W-:Y:S01]  /*3fa0*/  IMAD.SHL.U32 R8, R0, 0x8, RZ ;  /* 0x0000000800087824 */ /* 0x000fe200078e00ff */
[----:B------:R-:W-:Y:S01]  /*3fb0*/  SHF.R.U32.HI R11, RZ, 0x2, R0 ;  /* 0x00000002ff0b7819 */ /* 0x000fe20000011600 */
[----:B------:R-:W-:Y:S03]  /*3fc0*/  HMMA.16816.F32.BF16 R36, R16, R22, R36 ;  /* 0x000000161024723c */ /* 0x000fe60000041824 */
[----:B------:R-:W-:-:S02]  /*3fd0*/  LOP3.LUT R10, R10, 0x8, R11, 0xf8, !PT ;  /* 0x000000080a0a7812 */ /* 0x000fc400078ef80b */
[----:B------:R-:W-:Y:S02]  /*3fe0*/  LOP3.LUT R11, R8, 0x3f8, RZ, 0xc0, !PT ;  /* 0x000003f8080b7812 */ /* 0x000fe400078ec0ff */
[----:B------:R-:W-:Y:S01]  /*3ff0*/  F2FP.BF16.PACK_AB R24, R25, R24 ;  /* 0x000000181918723e */ /* 0x000fe200000010ff */
[C---:B------:R-:W-:Y:S01]  /*4000*/  HMMA.16816.F32.BF16 R48, R16.reuse, R34, R48 ;  /* 0x000000221030723c */ /* 0x040fe20000041830 */
[----:B------:R-:W-:Y:S02]  /*4010*/  F2FP.BF16.PACK_AB R27, R27, R26 ;  /* 0x0000001a1b1b723e */ /* 0x000fe400000010ff */
[----:B------:R-:W-:Y:S02]  /*4020*/  LOP3.LUT R3, R3, 0x38, R8, 0xf8, !PT ;  /* 0x0000003803037812 */ /* 0x000fe400078ef808 */
[----:B------:R-:W-:Y:S02]  /*4030*/  F2FP.BF16.PACK_AB R28, R29, R28 ;  /* 0x0000001c1d1c723e */ /* 0x000fe400000010ff */
[----:B------:R-:W-:Y:S01]  /*4040*/  F2FP.BF16.PACK_AB R31, R31, R30 ;  /* 0x0000001e1f1f723e */ /* 0x000fe200000010ff */
[----:B------:R-:W-:Y:S01]  /*4050*/  HMMA.16816.F32.BF16 R4, R16, R46, R4 ;  /* 0x0000002e1004723c */ /* 0x000fe20000041804 */
[----:B------:R-:W-:Y:S01]  /*4060*/  ISETP.GE.AND P0, PT, R3, 0xc00, PT ;  /* 0x00000c000300780c */ /* 0x000fe20003f06270 */
[----:B------:R-:W-:-:S06]  /*4070*/  DEPBAR.LE SB0, 0x0 ;  /* 0x000080000000791a */ /* 0x000fcc0000000000 */
[C---:B------:R-:W-:Y:S01]  /*4080*/  HMMA.16816.F32.BF16 R40, R12.reuse, R22, R40 ;  /* 0x000000160c28723c */ /* 0x040fe20000041828 */
[C---:B------:R-:W-:Y:S02]  /*4090*/  LOP3.LUT R17, R9.reuse, 0x200, RZ, 0xfc, !PT ;  /* 0x0000020009117812 */ /* 0x040fe400078efcff */
[-C--:B------:R-:W-:Y:S02]  /*40a0*/  LEA.HI R9, R9, R10.reuse, RZ, 0x1d ;  /* 0x0000000a09097211 */ /* 0x080fe400078fe8ff */
[----:B------:R-:W-:Y:S02]  /*40b0*/  LEA.HI R10, R17, R10, RZ, 0x1d ;  /* 0x0000000a110a7211 */ /* 0x000fe400078fe8ff */
[----:B------:R-:W-:Y:S01]  /*40c0*/  F2FP.BF16.PACK_AB R36, R37, R36 ;  /* 0x000000242524723e */ /* 0x000fe200000010ff */
[----:B------:R-:W-:Y:S01]  /*40d0*/  HMMA.16816.F32.BF16 R52, R12, R34, R52 ;  /* 0x000000220c34723c */ /* 0x000fe20000041834 */
[----:B------:R-:W-:Y:S01]  /*40e0*/  F2FP.BF16.PACK_AB R39, R39, R38 ;  /* 0x000000262727723e */ /* 0x000fe200000010ff */
[----:B------:R-:W-:Y:S01]  /*40f0*/  IMAD.SHL.U32 R10, R10, 0x2, RZ ;  /* 0x000000020a0a7824 */ /* 0x000fe200078e00ff */
[----:B------:R-:W-:Y:S01]  /*4100*/  F2FP.BF16.PACK_AB R48, R49, R48 ;  /* 0x000000303130723e */ /* 0x000fe200000010ff */
[----:B------:R-:W-:Y:S01]  /*4110*/  IMAD.MOV.U32 R23, RZ, RZ, 0x2 ;  /* 0x00000002ff177424 */ /* 0x000fe200078e00ff */
[----:B------:R-:W-:-:S03]  /*4120*/  F2FP.BF16.PACK_AB R51, R51, R50 ;  /* 0x000000323333723e */ /* 0x000fc600000010ff */
[----:B------:R-:W-:Y:S01]  /*4130*/  HMMA.16816.F32.BF16 R56, R12, R46, R56 ;  /* 0x0000002e0c38723c */ /* 0x000fe20000041838 */
[----:B------:R-:W-:Y:S02]  /*4140*/  F2FP.BF16.PACK_AB R18, R5, R4 ;  /* 0x000000040512723e */ /* 0x000fe400000010ff */
[----:B------:R-:W-:-:S04]  /*4150*/  F2FP.BF16.PACK_AB R17, R7, R6 ;  /* 0x000000060711723e */ /* 0x000fc800000010ff */
[----:B------:R-:W-:Y:S02]  /*4160*/  LOP3.LUT R12, R11, 0x400, RZ, 0xfc, !PT ;  /* 0x000004000b0c7812 */ /* 0x000fe400078efcff */
[----:B------:R-:W-:Y:S02]  /*4170*/  F2FP.BF16.PACK_AB R40, R41, R40 ;  /* 0x000000282928723e */ /* 0x000fe400000010ff */
[----:B------:R-:W-:Y:S02]  /*4180*/  SHF.R.U32.HI R13, RZ, 0x3, R12 ;  /* 0x00000003ff0d7819 */ /* 0x000fe4000001160c */
[----:B------:R-:W-:Y:S02]  /*4190*/  LOP3.LUT R12, R0, 0x78, RZ, 0xc0, !PT ;  /* 0x00000078000c7812 */ /* 0x000fe400078ec0ff */
[----:B------:R-:W-:Y:S02]  /*41a0*/  LOP3.LUT R14, R13, 0xf8, RZ, 0xc0, !PT ;  /* 0x000000f80d0e7812 */ /* 0x000fe400078ec0ff */
[----:B------:R-:W-:Y:S01]  /*41b0*/  F2FP.BF16.PACK_AB R43, R43, R42 ;  /* 0x0000002a2b2b723e */ /* 0x000fe200000010ff */
[----:B------:R-:W-:Y:S01]  /*41c0*/  IMAD.IADD R12, R11, 0x1, R12 ;  /* 0x000000010b0c7824 */ /* 0x000fe200078e020c */
[----:B------:R-:W-:Y:S01]  /*41d0*/  F2FP.BF16.PACK_AB R52, R53, R52 ;  /* 0x000000343534723e */ /* 0x000fe200000010ff */
[----:B------:R-:W-:Y:S01]  /*41e0*/  IMAD.IADD R14, R11, 0x1, R14 ;  /* 0x000000010b0e7824 */ /* 0x000fe200078e020e */
[----:B------:R-:W-:Y:S01]  /*41f0*/  F2FP.BF16.PACK_AB R55, R55, R54 ;  /* 0x000000363737723e */ /* 0x000fe200000010ff */
[----:B------:R-:W-:Y:S01]  /*4200*/  IMAD.SHL.U32 R11, R9, 0x2, RZ ;  /* 0x00000002090b7824 */ /* 0x000fe200078e00ff */
[----:B------:R-:W-:Y:S01]  /*4210*/  BAR.SYNC.DEFER_BLOCKING 0x0 ;  /* 0x0000000000007b1d */ /* 0x000fe20000010000 */
[----:B------:R-:W-:Y:S01]  /*4220*/  IMAD.SHL.U32 R16, R12, 0x2, RZ ;  /* 0x000000020c107824 */ /* 0x000fe200078e00ff */
[----:B------:R-:W-:Y:S01]  /*4230*/  F2FP.BF16.PACK_AB R56, R57, R56 ;  /* 0x000000383938723e */ /* 0x000fe200000010ff */
[----:B------:R-:W-:Y:S01]  /*4240*/  IMAD.SHL.U32 R21, R14, 0x2, RZ ;  /* 0x000000020e157824 */ /* 0x000fe200078e00ff */
[----:B------:R-:W-:-:S02]  /*4250*/  F2FP.BF16.PACK_AB R59, R59, R58 ;  /* 0x0000003a3b3b723e */ /* 0x000fc400000010ff */
[----:B------:R-:W-:-:S04]  /*4260*/  SHF.R.U32.HI R9, RZ, 0x3, R0 ;  /* 0x00000003ff097819 */ /* 0x000fc80000011600 */
[----:B------:R-:W-:-:S04]  /*4270*/  SGXT.U32 R9, R9, 0x4 ;  /* 0x000000040909781a */ /* 0x000fc80000000000 */
[----:B------:R-:W-:-:S04]  /*4280*/  LOP3.LUT R60, R9, R60, RZ, 0xfc, !PT ;  /* 0x0000003c093c7212 */ /* 0x000fc800078efcff */
[C---:B---3--:R-:W-:Y:S01]  /*4290*/  LOP3.LUT R2, R60.reuse, 0x10, RZ, 0xfc, !PT ;  /* 0x000000103c027812 */ /* 0x048fe200078efcff */
[C---:B------:R-:W-:Y:S01]  /*42a0*/  IMAD R20, R60.reuse, 0xc00, R3 ;  /* 0x00000c003c147824 */ /* 0x040fe200078e0203 */
[C---:B------:R-:W-:Y:S02]  /*42b0*/  LOP3.LUT R0, R60.reuse, 0x20, RZ, 0xfc, !PT ;  /* 0x000000203c007812 */ /* 0x040fe400078efcff */
[C---:B------:R-:W-:Y:S01]  /*42c0*/  ISETP.LT.AND P3, PT, R60.reuse, 0x4d, !P0 ;  /* 0x0000004d3c00780c */ /* 0x040fe20004761270 */
[----:B------:R-:W-:Y:S01]  /*42d0*/  STS [R11], R24 ;  /* 0x000000180b007388 */ /* 0x000fe20000000800 */
[----:B------:R-:W-:Y:S02]  /*42e0*/  LOP3.LUT R60, R60, 0x30, RZ, 0xfc, !PT ;  /* 0x000000303c3c7812 */ /* 0x000fe400078efcff */
[----:B------:R-:W-:Y:S01]  /*42f0*/  ISETP.LT.AND P2, PT, R2, 0x4d, !P0 ;  /* 0x0000004d0200780c */ /* 0x000fe20004741270 */
[----:B------:R-:W-:Y:S01]  /*4300*/  STS [R10+0x400], R27 ;  /* 0x0004001b0a007388 */ /* 0x000fe20000000800 */
[----:B------:R-:W-:Y:S01]  /*4310*/  ISETP.LT.AND P1, PT, R0, 0x4d, !P0 ;  /* 0x0000004d0000780c */ /* 0x000fe20004721270 */
[----:B------:R-:W-:Y:S01]  /*4320*/  IMAD.WIDE R2, R20, R23, c[0x0][0x170] ;  /* 0x00005c0014027625 */ /* 0x000fe200078e0217 */
[----:B------:R-:W-:Y:S01]  /*4330*/  ISETP.LT.AND P0, PT, R60, 0x4d, !P0 ;  /* 0x0000004d3c00780c */ /* 0x000fe20004701270 */
[----:B------:R-:W-:Y:S01]  /*4340*/  STS [R11+0x20], R36 ;  /* 0x000020240b007388 */ /* 0x000fe20000000800 */
[----:B------:R-:W-:-:S03]  /*4350*/  IADD3 R8, R20, 0xc000, RZ ;  /* 0x0000c00014087810 */ /* 0x000fc60007ffe0ff */
[----:B------:R-:W-:Y:S02]  /*4360*/  STS [R10+0x420], R39 ;  /* 0x000420270a007388 */ /* 0x000fe40000000800 */
[----:B------:R-:W-:Y:S02]  /*4370*/  IMAD.WIDE R8, R8, R23, c[0x0][0x170] ;  /* 0x00005c0008087625 */ /* 0x000fe400078e0217 */
[----:B------:R-:W-:Y:S04]  /*4380*/  STS [R11+0x40], R48 ;  /* 0x000040300b007388 */ /* 0x000fe80000000800 */
[----:B------:R-:W-:Y:S04]  /*4390*/  STS [R10+0x440], R51 ;  /* 0x000440330a007388 */ /* 0x000fe80000000800 */
[----:B------:R-:W-:Y:S04]  /*43a0*/  STS [R11+0x60], R18 ;  /* 0x000060120b007388 */ /* 0x000fe80000000800 */
[----:B------:R-:W-:Y:S04]  /*43b0*/  STS [R10+0x460], R17 ;  /* 0x000460110a007388 */ /* 0x000fe80000000800 */
[----:B------:R-:W-:Y:S06]  /*43c0*/  BAR.SYNC.DEFER_BLOCKING 0x0 ;  /* 0x0000000000007b1d */ /* 0x000fec0000010000 */
[----:B------:R-:W1:Y:S04]  /*43d0*/  LDS.128 R4, [R16] ;  /* 0x0000000010047984 */ /* 0x000e680000000c00 */
[----:B------:R-:W2:Y:S04]  /*43e0*/  LDS.128 R12, [R21+0x800] ;  /* 0x00080000150c7984 */ /* 0x000ea80000000c00 */
[----:B------:R-:W-:Y:S06]  /*43f0*/  BAR.SYNC.DEFER_BLOCKING 0x0 ;  /* 0x0000000000007b1d */ /* 0x000fec0000010000 */
[----:B------:R-:W-:Y:S04]  /*4400*/  STS [R11], R28 ;  /* 0x0000001c0b007388 */ /* 0x000fe80000000800 */
[----:B------:R-:W-:Y:S04]  /*4410*/  STS [R10+0x400], R31 ;  /* 0x0004001f0a007388 */ /* 0x000fe80000000800 */
[----:B------:R-:W-:Y:S04]  /*4420*/  STS [R11+0x20], R40 ;  /* 0x000020280b007388 */ /* 0x000fe80000000800 */
[----:B------:R-:W-:Y:S04]  /*4430*/  STS [R10+0x420], R43 ;  /* 0x0004202b0a007388 */ /* 0x000fe80000000800 */
[----:B------:R-:W-:Y:S04]  /*4440*/  STS [R11+0x40], R52 ;  /* 0x000040340b007388 */ /* 0x000fe80000000800 */
[----:B------:R-:W-:Y:S04]  /*4450*/  STS [R10+0x440], R55 ;  /* 0x000440370a007388 */ /* 0x000fe80000000800 */
[----:B------:R-:W-:Y:S04]  /*4460*/  STS [R11+0x60], R56 ;  /* 0x000060380b007388 */ /* 0x000fe80000000800 */
[----:B------:R3:W-:Y:S04]  /*4470*/  STS [R10+0x460], R59 ;  /* 0x0004603b0a007388 */ /* 0x0007e80000000800 */
[----:B------:R-:W-:Y:S01]  /*4480*/  BAR.SYNC.DEFER_BLOCKING 0x0 ;  /* 0x0000000000007b1d */ /* 0x000fe20000010000 */
[----:B---3--:R-:W-:-:S05]  /*4490*/  IADD3 R10, R20, 0x18000, RZ ;  /* 0x00018000140a7810 */ /* 0x008fca0007ffe0ff */
[----:B------:R-:W-:Y:S01]  /*44a0*/  IMAD.WIDE R10, R10, R23, c[0x0][0x170] ;  /* 0x00005c000a0a7625 */ /* 0x000fe200078e0217 */
[----:B------:R-:W3:Y:S04]  /*44b0*/  LDS.128 R16, [R16] ;  /* 0x0000000010107984 */ /* 0x000ee80000000c00 */
[----:B-1----:R1:W-:Y:S04]  /*44c0*/  @P3 STG.E.128 [R2.64], R4 ;  /* 0x0000000402003986 */ /* 0x0023e8000c101d04 */
[----:B--2---:R1:W-:Y:S04]  /*44d0*/  @P2 STG.E.128 [R8.64], R12 ;  /* 0x0000000c08002986 */ /* 0x0043e8000c101d04 */
[----:B---3--:R1:W-:Y:S01]  /*44e0*/  @P1 STG.E.128 [R10.64], R16 ;  /* 0x000000100a001986 */ /* 0x0083e2000c101d04 */
[----:B------:R-:W-:Y:S05]  /*44f0*/  @!P0 EXIT ;  /* 0x000000000000894d */ /* 0x000fea0003800000 */
[----:B-1----:R-:W1:Y:S01]  /*4500*/  LDS.128 R4, [R21+0x800] ;  /* 0x0008000015047984 */ /* 0x002e620000000c00 */
[----:B------:R-:W-:-:S05]  /*4510*/  IADD3 R2, R20, 0x24000, RZ ;  /* 0x0002400014027810 */ /* 0x000fca0007ffe0ff */
[----:B------:R-:W-:-:S05]  /*4520*/  IMAD.WIDE R2, R2, R23, c[0x0][0x170] ;  /* 0x00005c0002027625 */ /* 0x000fca00078e0217 */
[----:B-1----:R-:W-:Y:S01]  /*4530*/  STG.E.128 [R2.64], R4 ;  /* 0x0000000402007986 */ /* 0x002fe2000c101d04 */
[----:B------:R-:W-:Y:S05]  /*4540*/  EXIT ;  /* 0x000000000000794d */ /* 0x000fea0003800000 */
.L_x_0:
[----:B------:R-:W-:-:S00]  /*4550*/  BRA `(.L_x_0) ;  /* 0xfffffff000007947 */ /* 0x000fc0000383ffff */
[----:B------:R-:W-:-:S00]  /*4560*/  NOP ;  /* 0x0000000000007918 */ /* 0x000fc00000000000 */
        /* <DEDUP_REMOVED lines=9> */
.L_x_1:


//--------------------- .nv.shared.triton_mm      --------------------------
	.section	.nv.shared.triton_mm,"aw",@nobits
	.sectionflags	@""
	.align	16
